	.headerflags	@"EF_CUDA_TEXMODE_UNIFIED EF_CUDA_64BIT_ADDRESS EF_CUDA_ACCELERATORS EF_CUDA_SM90 EF_CUDA_VIRTUAL_SM(EF_CUDA_SM90)"
	.elftype	@"ET_EXEC"


//--------------------- .nv.info                  --------------------------
	.section	.nv.info,"",@"SHT_CUDA_INFO"
	.align	4


	//----- nvinfo : EIATTR_REGCOUNT
	.align		4
        /*0000*/ 	.byte	0x04, 0x2f
        /*0002*/ 	.short	(.L_2 - .L_1)
	.align		4
.L_1:
        /*0004*/ 	.word	index@(triton_poi_fused_add_convolution_tanh_7)
        /*0008*/ 	.word	0x00000016


	//----- nvinfo : EIATTR_MIN_STACK_SIZE
	.align		4
.L_2:
        /*000c*/ 	.byte	0x04, 0x12
        /*000e*/ 	.short	(.L_4 - .L_3)
	.align		4
.L_3:
        /*0010*/ 	.word	index@(triton_poi_fused_add_convolution_tanh_7)
        /*0014*/ 	.word	0x00000000


	//----- nvinfo : EIATTR_FRAME_SIZE
	.align		4
.L_4:
        /*0018*/ 	.byte	0x04, 0x11
        /*001a*/ 	.short	(.L_6 - .L_5)
	.align		4
.L_5:
        /*001c*/ 	.word	index@(triton_poi_fused_add_convolution_tanh_7)
        /*0020*/ 	.word	0x00000000


	//----- nvinfo : EIATTR_MIN_STACK_SIZE
	.align		4
.L_6:
        /*0024*/ 	.byte	0x04, 0x12
        /*0026*/ 	.short	(.L_8 - .L_7)
	.align		4
.L_7:
        /*0028*/ 	.word	index@(triton_poi_fused_add_convolution_tanh_7)
        /*002c*/ 	.word	0x00000000
.L_8:


//--------------------- .nv.info.triton_poi_fused_add_convolution_tanh_7 --------------------------
	.section	.nv.info.triton_poi_fused_add_convolution_tanh_7,"",@"SHT_CUDA_INFO"
	.sectionflags	@""
	.align	4


	//----- nvinfo : EIATTR_CUDA_API_VERSION
	.align		4
        /*0000*/ 	.byte	0x04, 0x37
        /*0002*/ 	.short	(.L_10 - .L_9)
.L_9:
        /*0004*/ 	.word	0x0000007c


	//----- nvinfo : EIATTR_KPARAM_INFO
	.align		4
.L_10:
        /*0008*/ 	.byte	0x04, 0x17
        /*000a*/ 	.short	(.L_12 - .L_11)
.L_11:
        /*000c*/ 	.word	0x00000000
        /*0010*/ 	.short	0x0005
        /*0012*/ 	.short	0x0024
        /*0014*/ 	.byte	0x00, 0xf0, 0x11, 0x00


	//----- nvinfo : EIATTR_KPARAM_INFO
	.align		4
.L_12:
        /*0018*/ 	.byte	0x04, 0x17
        /*001a*/ 	.short	(.L_14 - .L_13)
.L_13:
        /*001c*/ 	.word	0x00000000
        /*0020*/ 	.short	0x0004
        /*0022*/ 	.short	0x0020
        /*0024*/ 	.byte	0x00, 0xf0, 0x11, 0x00


	//----- nvinfo : EIATTR_KPARAM_INFO
	.align		4
.L_14:
        /*0028*/ 	.byte	0x04, 0x17
        /*002a*/ 	.short	(.L_16 - .L_15)
.L_15:
        /*002c*/ 	.word	0x00000000
        /*0030*/ 	.short	0x0003
        /*0032*/ 	.short	0x0018
        /*0034*/ 	.byte	0x00, 0xf4, 0x21, 0x00


	//----- nvinfo : EIATTR_KPARAM_INFO
	.align		4
.L_16:
        /*0038*/ 	.byte	0x04, 0x17
        /*003a*/ 	.short	(.L_18 - .L_17)
.L_17:
        /*003c*/ 	.word	0x00000000
        /*0040*/ 	.short	0x0002
        /*0042*/ 	.short	0x0010
        /*0044*/ 	.byte	0x00, 0xf4, 0x21, 0x00


	//----- nvinfo : EIATTR_KPARAM_INFO
	.align		4
.L_18:
        /*0048*/ 	.byte	0x04, 0x17
        /*004a*/ 	.short	(.L_20 - .L_19)
.L_19:
        /*004c*/ 	.word	0x00000000
        /*0050*/ 	.short	0x0001
        /*0052*/ 	.short	0x0008
        /*0054*/ 	.byte	0x00, 0xf4, 0x21, 0x00


	//----- nvinfo : EIATTR_KPARAM_INFO
	.align		4
.L_20:
        /*0058*/ 	.byte	0x04, 0x17
        /*005a*/ 	.short	(.L_22 - .L_21)
.L_21:
        /*005c*/ 	.word	0x00000000
        /*0060*/ 	.short	0x0000
        /*0062*/ 	.short	0x0000
        /*0064*/ 	.byte	0x00, 0xf4, 0x21, 0x00


	//----- nvinfo : EIATTR_SPARSE_MMA_MASK
	.align		4
.L_22:
        /*0068*/ 	.byte	0x03, 0x50
        /*006a*/ 	.short	0x0000


	//----- nvinfo : EIATTR_MAXREG_COUNT
	.align		4
        /*006c*/ 	.byte	0x03, 0x1b
        /*006e*/ 	.short	0x00ff


	//----- nvinfo : EIATTR_EXIT_INSTR_OFFSETS
	.align		4
        /*0070*/ 	.byte	0x04, 0x1c
        /*0072*/ 	.short	(.L_24 - .L_23)


	//   ....[0]....
.L_23:
        /*0074*/ 	.word	0x00000630


	//   ....[1]....
        /*0078*/ 	.word	0x00000660


	//----- nvinfo : EIATTR_REQNTID
	.align		4
.L_24:
        /*007c*/ 	.byte	0x04, 0x10
        /*007e*/ 	.short	(.L_26 - .L_25)
.L_25:
        /*0080*/ 	.word	0x00000020
        /*0084*/ 	.word	0x00000001
        /*0088*/ 	.word	0x00000001


	//----- nvinfo : EIATTR_CBANK_PARAM_SIZE
	.align		4
.L_26:
        /*008c*/ 	.byte	0x03, 0x19
        /*008e*/ 	.short	0x0028


	//----- nvinfo : EIATTR_PARAM_CBANK
	.align		4
        /*0090*/ 	.byte	0x04, 0x0a
        /*0092*/ 	.short	(.L_28 - .L_27)
	.align		4
.L_27:
        /*0094*/ 	.word	index@(.nv.constant0.triton_poi_fused_add_convolution_tanh_7)
        /*0098*/ 	.short	0x0210
        /*009a*/ 	.short	0x0028


	//----- nvinfo : EIATTR_SW_WAR
	.align		4
.L_28:
        /*009c*/ 	.byte	0x04, 0x36
        /*009e*/ 	.short	(.L_30 - .L_29)
.L_29:
        /*00a0*/ 	.word	0x00000008
.L_30:


//--------------------- .nv.callgraph             --------------------------
	.section	.nv.callgraph,"",@"SHT_CUDA_CALLGRAPH"
	.align	4
	.sectionentsize	8
	.align		4
        /*0000*/ 	.word	0x00000000
	.align		4
        /*0004*/ 	.word	0xffffffff
	.align		4
        /*0008*/ 	.word	0x00000000
	.align		4
        /*000c*/ 	.word	0xfffffffe
	.align		4
        /*0010*/ 	.word	0x00000000
	.align		4
        /*0014*/ 	.word	0xfffffffd
	.align		4
        /*0018*/ 	.word	0x00000000
	.align		4
        /*001c*/ 	.word	0xfffffffc


//--------------------- .nv.constant4             --------------------------
	.section	.nv.constant4,"a",@progbits
	.align	8
	.align		8
.nv.constant4:
        /*0000*/ 	.dword	_$_str


//--------------------- .text.triton_poi_fused_add_convolution_tanh_7 --------------------------
	.section	.text.triton_poi_fused_add_convolution_tanh_7,"ax",@progbits
	.sectionflags	@"SHF_BARRIERS=1"
	.align	128
        .global         triton_poi_fused_add_convolution_tanh_7
        .type           triton_poi_fused_add_convolution_tanh_7,@function
        .size           triton_poi_fused_add_convolution_tanh_7,(.L_x_1 - triton_poi_fused_add_convolution_tanh_7)
        .other          triton_poi_fused_add_convolution_tanh_7,@"STO_CUDA_ENTRY STV_DEFAULT"
triton_poi_fused_add_convolution_tanh_7:
.text.triton_poi_fused_add_convolution_tanh_7:
[----:B------:R-:W0:Y:S01]  /*0000*/  LDC R1, c[0x0][0x28] ;  /* 0x00000a00ff017b82 */ /* 0x000e220000000800 */
[----:B------:R-:W1:Y:S07]  /*0010*/  S2R R4, SR_TID.X ;  /* 0x0000000000047919 */ /* 0x000e6e0000002100 */
[----:B------:R-:W2:Y:S01]  /*0020*/  LDC.64 R6, c[0x0][0x218] ;  /* 0x00008600ff067b82 */ /* 0x000ea20000000a00 */
[----:B------:R-:W-:Y:S01]  /*0030*/  IMAD.MOV.U32 R16, RZ, RZ, RZ ;  /* 0x000000ffff107224 */ /* 0x000fe200078e00ff */
[----:B------:R-:W-:Y:S01]  /*0040*/  ULDC.64 UR6, c[0x0][0x208] ;  /* 0x0000820000067ab9 */ /* 0x000fe20000000a00 */
[----:B------:R-:W3:Y:S01]  /*0050*/  S2R R5, SR_CTAID.Y ;  /* 0x0000000000057919 */ /* 0x000ee20000002600 */
[----:B------:R-:W-:Y:S01]  /*0060*/  IMAD.MOV.U32 R19, RZ, RZ, RZ ;  /* 0x000000ffff137224 */ /* 0x000fe200078e00ff */
[----:B------:R-:W4:Y:S03]  /*0070*/  S2R R13, SR_CTAID.X ;  /* 0x00000000000d7919 */ /* 0x000f260000002500 */
[----:B------:R-:W5:Y:S08]  /*0080*/  LDC.64 R2, c[0x0][0x210] ;  /* 0x00008400ff027b82 */ /* 0x000f700000000a00 */
[----:B------:R-:W2:Y:S01]  /*0090*/  S2UR UR5, SR_CgaCtaId ;  /* 0x00000000000579c3 */ /* 0x000ea20000008800 */
[----:B------:R-:W-:Y:S01]  /*00a0*/  UMOV UR4, 0x400 ;  /* 0x0000040000047882 */ /* 0x000fe20000000000 */
[----:B------:R-:W-:Y:S01]  /*00b0*/  ULDC.64 UR8, c[0x0][0x228] ;  /* 0x00008a0000087ab9 */ /* 0x000fe20000000a00 */
[----:B-1----:R-:W-:-:S02]  /*00c0*/  SHF.R.U32.HI R10, RZ, 0x1, R4 ;  /* 0x00000001ff0a7819 */ /* 0x002fc40000011604 */
[----:B------:R-:W-:Y:S01]  /*00d0*/  LOP3.LUT R0, R4, 0x10, RZ, 0xc0, !PT ;  /* 0x0000001004007812 */ /* 0x000fe200078ec0ff */
[----:B---3--:R-:W-:Y:S01]  /*00e0*/  IMAD.SHL.U32 R9, R5, 0x10, RZ ;  /* 0x0000001005097824 */ /* 0x008fe200078e00ff */
[----:B------:R-:W-:Y:S02]  /*00f0*/  SHF.R.S32.HI R8, RZ, 0x1b, R5 ;  /* 0x0000001bff087819 */ /* 0x000fe40000011405 */
[----:B------:R-:W-:Y:S01]  /*0100*/  SGXT.U32 R10, R10, 0x3 ;  /* 0x000000030a0a781a */ /* 0x000fe20000000000 */
[----:B----4-:R-:W-:Y:S01]  /*0110*/  IMAD.SHL.U32 R13, R13, 0x2, RZ ;  /* 0x000000020d0d7824 */ /* 0x010fe200078e00ff */
[----:B------:R-:W-:Y:S02]  /*0120*/  SHF.R.U32.HI R11, RZ, 0x1, R0 ;  /* 0x00000001ff0b7819 */ /* 0x000fe40000011600 */
[----:B------:R-:W-:Y:S02]  /*0130*/  SGXT R8, R8, 0x1 ;  /* 0x000000010808781a */ /* 0x000fe40000000200 */
[----:B------:R-:W-:-:S02]  /*0140*/  LOP3.LUT R5, R9, R10, R11, 0xfe, !PT ;  /* 0x0000000a09057212 */ /* 0x000fc400078efe0b */
[----:B------:R-:W-:Y:S02]  /*0150*/  LOP3.LUT R0, R13, 0x1, R4, 0xf8, !PT ;  /* 0x000000010d007812 */ /* 0x000fe400078ef804 */
[----:B------:R-:W-:Y:S02]  /*0160*/  LEA.HI R8, R8, R5, RZ, 0x2 ;  /* 0x0000000508087211 */ /* 0x000fe400078f10ff */
[----:B------:R-:W-:Y:S02]  /*0170*/  ISETP.GE.AND P0, PT, R0, 0x2, PT ;  /* 0x000000020000780c */ /* 0x000fe40003f06270 */
[----:B------:R-:W-:Y:S02]  /*0180*/  LOP3.LUT R8, R8, 0xfffffffc, RZ, 0xc0, !PT ;  /* 0xfffffffc08087812 */ /* 0x000fe400078ec0ff */
[C---:B------:R-:W-:Y:S02]  /*0190*/  ISETP.GE.AND P1, PT, R5.reuse, 0x10, PT ;  /* 0x000000100500780c */ /* 0x040fe40003f26270 */
[C---:B------:R-:W-:Y:S01]  /*01a0*/  ISETP.LT.AND P0, PT, R5.reuse, 0x10, !P0 ;  /* 0x000000100500780c */ /* 0x040fe20004701270 */
[----:B------:R-:W-:-:S02]  /*01b0*/  IMAD.IADD R15, R5, 0x1, -R8 ;  /* 0x00000001050f7824 */ /* 0x000fc400078e0a08 */
[----:B------:R-:W-:Y:S02]  /*01c0*/  IMAD R5, R5, 0x2, R0 ;  /* 0x0000000205057824 */ /* 0x000fe400078e0200 */
[----:B--2---:R-:W-:-:S04]  /*01d0*/  IMAD.WIDE R6, R15, 0x4, R6 ;  /* 0x000000040f067825 */ /* 0x004fc800078e0206 */
[----:B-----5:R-:W-:Y:S02]  /*01e0*/  IMAD.WIDE R2, R5, 0x4, R2 ;  /* 0x0000000405027825 */ /* 0x020fe400078e0202 */
[----:B------:R1:W2:Y:S04]  /*01f0*/  @!P1 LDG.E.EL R19, desc[UR6][R6.64] ;  /* 0x0000000606139981 */ /* 0x0002a8000c2e1900 */
[----:B------:R-:W2:Y:S01]  /*0200*/  @P0 LDG.E.EL R16, desc[UR6][R2.64] ;  /* 0x0000000602100981 */ /* 0x000ea2000c2e1900 */
[----:B------:R-:W-:Y:S02]  /*0210*/  LOP3.LUT R0, R9, 0xf, R4, 0xf8, !PT ;  /* 0x0000000f09007812 */ /* 0x000fe400078ef804 */
[----:B------:R-:W3:Y:S02]  /*0220*/  LDC.64 R8, c[0x0][0x220] ;  /* 0x00008800ff087b82 */ /* 0x000ee40000000a00 */
[----:B------:R-:W-:-:S02]  /*0230*/  SHF.R.S32.HI R15, RZ, 0x1f, R0 ;  /* 0x0000001fff0f7819 */ /* 0x000fc40000011400 */
[----:B------:R-:W-:Y:S02]  /*0240*/  SHF.R.U32.HI R12, RZ, 0x4, R4 ;  /* 0x00000004ff0c7819 */ /* 0x000fe40000011604 */
[----:B------:R-:W-:Y:S02]  /*0250*/  LEA.HI R15, R15, R0, RZ, 0x2 ;  /* 0x000000000f0f7211 */ /* 0x000fe400078f10ff */
[----:B------:R-:W-:Y:S02]  /*0260*/  SGXT.U32 R12, R12, 0x1 ;  /* 0x000000010c0c781a */ /* 0x000fe40000000000 */
[C---:B------:R-:W-:Y:S01]  /*0270*/  LOP3.LUT R17, R15.reuse, 0xfffffffc, RZ, 0xc0, !PT ;  /* 0xfffffffc0f117812 */ /* 0x040fe200078ec0ff */
[----:B------:R-:W-:Y:S01]  /*0280*/  IMAD.SHL.U32 R15, R15, 0x2, RZ ;  /* 0x000000020f0f7824 */ /* 0x000fe200078e00ff */
[----:B------:R-:W-:-:S03]  /*0290*/  LOP3.LUT R13, R13, R12, RZ, 0xfc, !PT ;  /* 0x0000000c0d0d7212 */ /* 0x000fc600078efcff */
[C---:B------:R-:W-:Y:S01]  /*02a0*/  IMAD.IADD R14, R0.reuse, 0x1, -R17 ;  /* 0x00000001000e7824 */ /* 0x040fe200078e0a11 */
[----:B------:R-:W-:Y:S02]  /*02b0*/  ISETP.GE.AND P1, PT, R13, 0x2, PT ;  /* 0x000000020d00780c */ /* 0x000fe40003f26270 */
[----:B------:R-:W-:Y:S01]  /*02c0*/  LOP3.LUT R15, R15, 0xfffffff8, RZ, 0xc0, !PT ;  /* 0xfffffff80f0f7812 */ /* 0x000fe200078ec0ff */
[----:B------:R-:W-:Y:S01]  /*02d0*/  IMAD R14, R13, 0x4, R14 ;  /* 0x000000040d0e7824 */ /* 0x000fe200078e020e */
[----:B------:R-:W-:-:S03]  /*02e0*/  ISETP.LT.AND P1, PT, R0, 0x10, !P1 ;  /* 0x000000100000780c */ /* 0x000fc60004f21270 */
[----:B-1----:R-:W-:-:S04]  /*02f0*/  IMAD.IADD R7, R14, 0x1, R15 ;  /* 0x000000010e077824 */ /* 0x002fc800078e020f */
[----:B---3--:R-:W-:-:S04]  /*0300*/  IMAD.WIDE R6, R7, 0x4, R8 ;  /* 0x0000000407067825 */ /* 0x008fc800078e0208 */
[----:B------:R-:W-:-:S06]  /*0310*/  IMAD.MOV.U32 R9, RZ, RZ, RZ ;  /* 0x000000ffff097224 */ /* 0x000fcc00078e00ff */
[----:B------:R1:W3:Y:S01]  /*0320*/  @P1 LDG.E.EL R9, desc[UR6][R6.64] ;  /* 0x0000000606091981 */ /* 0x0002e2000c2e1900 */
[----:B------:R-:W-:Y:S01]  /*0330*/  LOP3.LUT R8, R4, 0x1, RZ, 0xc0, !PT ;  /* 0x0000000104087812 */ /* 0x000fe200078ec0ff */
[----:B0-----:R-:W-:Y:S01]  /*0340*/  UPRMT UR4, UR5, 0x654, UR4 ;  /* 0x0000065405047896 */ /* 0x001fe20008000004 */
[----:B--2---:R-:W-:-:S04]  /*0350*/  FADD R19, R19, R16 ;  /* 0x0000001013137221 */ /* 0x004fc80000000000 */
[----:B------:R-:W-:-:S05]  /*0360*/  FADD.FTZ R16, |R19|, -RZ ;  /* 0x800000ff13107221 */ /* 0x000fca0000010200 */
[----:B------:R-:W-:-:S13]  /*0370*/  FSETP.GE.AND P2, PT, R16, 0.60000002384185791016, PT ;  /* 0x3f19999a1000780b */ /* 0x000fda0003f46000 */
[----:B------:R-:W-:-:S06]  /*0380*/  @P2 FMUL R13, R16, 2.8853900432586669922 ;  /* 0x4038aa3b100d2820 */ /* 0x000fcc0000400000 */
[----:B------:R-:W0:Y:S01]  /*0390*/  @P2 MUFU.EX2 R13, R13 ;  /* 0x0000000d000d2308 */ /* 0x000e220000000800 */
[----:B------:R-:W-:Y:S02]  /*03a0*/  @!P2 IMAD.MOV.U32 R17, RZ, RZ, 0x3c80f082 ;  /* 0x3c80f082ff11a424 */ /* 0x000fe400078e00ff */
[----:B------:R-:W-:Y:S01]  /*03b0*/  @!P2 FMUL R0, R19, R19 ;  /* 0x000000131300a220 */ /* 0x000fe20000400000 */
[----:B0-----:R-:W-:-:S06]  /*03c0*/  @P2 FADD R14, R13, 1 ;  /* 0x3f8000000d0e2421 */ /* 0x001fcc0000000000 */
[----:B------:R-:W0:Y:S01]  /*03d0*/  @P2 MUFU.RCP R14, R14 ;  /* 0x0000000e000e2308 */ /* 0x000e220000001000 */
[----:B-1----:R-:W-:Y:S01]  /*03e0*/  @!P2 FFMA.FTZ R7, R0, R17, -0.052303962409496307373 ;  /* 0xbd563cae0007a423 */ /* 0x002fe20000010011 */
[----:B------:R-:W-:-:S03]  /*03f0*/  @P2 IMAD.MOV.U32 R15, RZ, RZ, 0x3f800000 ;  /* 0x3f800000ff0f2424 */ /* 0x000fc600078e00ff */
[----:B------:R-:W-:Y:S01]  /*0400*/  @!P2 FFMA.FTZ R7, R0, R7, 0.1331529766321182251 ;  /* 0x3e0859410007a423 */ /* 0x000fe20000010007 */
[----:B------:R-:W-:Y:S01]  /*0410*/  IMAD.SHL.U32 R13, R8, 0x10, RZ ;  /* 0x00000010080d7824 */ /* 0x000fe200078e00ff */
[----:B------:R-:W-:Y:S02]  /*0420*/  @P2 FSETP.GE.AND P1, PT, R16, 9.010913848876953125, PT ;  /* 0x41102cb41000280b */ /* 0x000fe40003f26000 */
[----:B------:R-:W-:Y:S01]  /*0430*/  @!P2 FFMA.FTZ R7, R0, R7, -0.33332768082618713379 ;  /* 0xbeaaa9ed0007a423 */ /* 0x000fe20000010007 */
[----:B------:R-:W-:Y:S01]  /*0440*/  LEA R8, R8, UR4, 0x2 ;  /* 0x0000000408087c11 */ /* 0x000fe2000f8e10ff */
[----:B0-----:R-:W-:Y:S01]  /*0450*/  @P2 FFMA.FTZ R6, R14, -2, R15 ;  /* 0xc00000000e062823 */ /* 0x001fe2000001000f */
[----:B------:R-:W-:Y:S01]  /*0460*/  LOP3.LUT R13, R11, R13, R10, 0xfe, !PT ;  /* 0x0000000d0b0d7212 */ /* 0x000fe200078efe0a */
[----:B------:R-:W-:-:S03]  /*0470*/  @!P2 FFMA.FTZ R7, R0, R7, RZ ;  /* 0x000000070007a223 */ /* 0x000fc600000100ff */
[----:B------:R-:W-:Y:S01]  /*0480*/  @P2 FSEL R6, R6, 1, !P1 ;  /* 0x3f80000006062808 */ /* 0x000fe20004800000 */
[----:B------:R-:W-:-:S03]  /*0490*/  IMAD R13, R13, 0x4, R8 ;  /* 0x000000040d0d7824 */ /* 0x000fc600078e0208 */
[----:B------:R-:W-:Y:S01]  /*04a0*/  @P2 LOP3.LUT R6, R6, 0x80000000, R19, 0xf8, !PT ;  /* 0x8000000006062812 */ /* 0x000fe200078ef813 */
[----:B------:R-:W-:-:S05]  /*04b0*/  @!P2 FFMA.FTZ R6, R19, R7, R19 ;  /* 0x000000071306a223 */ /* 0x000fca0000010013 */
[----:B------:R-:W-:Y:S01]  /*04c0*/  STS [R13], R6 ;  /* 0x000000060d007388 */ /* 0x000fe20000000800 */
[----:B------:R-:W-:Y:S01]  /*04d0*/  IMAD.SHL.U32 R11, R4, 0x4, RZ ;  /* 0x00000004040b7824 */ /* 0x000fe200078e00ff */
[----:B------:R-:W-:-:S04]  /*04e0*/  SHF.R.U32.HI R10, RZ, 0x2, R4 ;  /* 0x00000002ff0a7819 */ /* 0x000fc80000011604 */
[----:B------:R-:W-:Y:S02]  /*04f0*/  LOP3.LUT R10, R10, 0x4, RZ, 0xc0, !PT ;  /* 0x000000040a0a7812 */ /* 0x000fe400078ec0ff */
[----:B------:R-:W-:-:S04]  /*0500*/  LOP3.LUT R11, R11, 0x7c, RZ, 0xc0, !PT ;  /* 0x0000007c0b0b7812 */ /* 0x000fc800078ec0ff */
[----:B------:R-:W-:Y:S01]  /*0510*/  IADD3 R10, R11, UR4, R10 ;  /* 0x000000040b0a7c10 */ /* 0x000fe2000fffe00a */
[----:B------:R-:W-:Y:S06]  /*0520*/  BAR.SYNC.DEFER_BLOCKING 0x0 ;  /* 0x0000000000007b1d */ /* 0x000fec0000010000 */
[----:B------:R-:W3:Y:S02]  /*0530*/  LDS R10, [R10] ;  /* 0x000000000a0a7984 */ /* 0x000ee40000000800 */
[----:B------:R-:W-:Y:S01]  /*0540*/  BAR.SYNC.DEFER_BLOCKING 0x0 ;  /* 0x0000000000007b1d */ /* 0x000fe20000010000 */
[----:B------:R-:W-:-:S05]  /*0550*/  IMAD.SHL.U32 R7, R4, 0x2, RZ ;  /* 0x0000000204077824 */ /* 0x000fca00078e00ff */
[----:B------:R-:W-:Y:S02]  /*0560*/  LOP3.LUT R0, R7, 0x1e, RZ, 0xc0, !PT ;  /* 0x0000001e07007812 */ /* 0x000fe400078ec0ff */
[----:B------:R-:W-:Y:S02]  /*0570*/  LOP3.LUT R12, R12, 0x1e, R7, 0xf8, !PT ;  /* 0x0000001e0c0c7812 */ /* 0x000fe400078ef807 */
[----:B------:R-:W-:-:S05]  /*0580*/  LEA R15, R0, UR4, 0x1 ;  /* 0x00000004000f7c11 */ /* 0x000fca000f8e08ff */
[----:B------:R-:W-:Y:S01]  /*0590*/  IMAD R12, R12, 0x4, R15 ;  /* 0x000000040c0c7824 */ /* 0x000fe200078e020f */
[----:B------:R0:W-:Y:S01]  /*05a0*/  @P0 STG.E desc[UR6][R2.64], R19 ;  /* 0x0000001302000986 */ /* 0x0001e2000c101906 */
[----:B---3--:R-:W-:-:S05]  /*05b0*/  FADD R9, R10, R9 ;  /* 0x000000090a097221 */ /* 0x008fca0000000000 */
[----:B------:R0:W-:Y:S01]  /*05c0*/  STS [R12], R9 ;  /* 0x000000090c007388 */ /* 0x0001e20000000800 */
[----:B------:R-:W-:Y:S02]  /*05d0*/  LOP3.LUT R0, R7, 0x3c, RZ, 0xc0, !PT ;  /* 0x0000003c07007812 */ /* 0x000fe400078ec0ff */
[----:B------:R-:W-:Y:S01]  /*05e0*/  SHF.R.S32.HI R8, RZ, 0x1f, R5 ;  /* 0x0000001fff087819 */ /* 0x000fe20000011405 */
[----:B------:R-:W-:Y:S01]  /*05f0*/  BAR.SYNC.DEFER_BLOCKING 0x0 ;  /* 0x0000000000007b1d */ /* 0x000fe20000010000 */
[----:B------:R-:W-:Y:S02]  /*0600*/  LEA R4, P1, R5, UR8, 0x2 ;  /* 0x0000000805047c11 */ /* 0x000fe4000f8210ff */
[----:B------:R-:W-:Y:S02]  /*0610*/  IADD3 R0, R11, UR4, R0 ;  /* 0x000000040b007c10 */ /* 0x000fe4000fffe000 */
[----:B------:R-:W-:Y:S01]  /*0620*/  LEA.HI.X R5, R5, UR9, R8, 0x2, P1 ;  /* 0x0000000905057c11 */ /* 0x000fe200088f1408 */
[----:B0-----:R-:W-:Y:S08]  /*0630*/  @!P0 EXIT ;  /* 0x000000000000894d */ /* 0x001ff00003800000 */
[----:B------:R-:W0:Y:S04]  /*0640*/  LDS R3, [R0] ;  /* 0x0000000000037984 */ /* 0x000e280000000800 */
[----:B0-----:R-:W-:Y:S01]  /*0650*/  STG.E desc[UR6][R4.64], R3 ;  /* 0x0000000304007986 */ /* 0x001fe2000c101906 */
[----:B------:R-:W-:Y:S05]  /*0660*/  EXIT ;  /* 0x000000000000794d */ /* 0x000fea0003800000 */
.L_x_0:
[----:B------:R-:W-:-:S00]  /*0670*/  BRA `(.L_x_0) ;  /* 0xfffffffc00fc7947 */ /* 0x000fc0000383ffff */
[----:B------:R-:W-:-:S00]  /*0680*/  NOP ;  /* 0x0000000000007918 */ /* 0x000fc00000000000 */
[----:B------:R-:W-:-:S00]  /*0690*/  NOP ;  /* 0x0000000000007918 */ /* 0x000fc00000000000 */
[----:B------:R-:W-:-:S00]  /*06a0*/  NOP ;  /* 0x0000000000007918 */ /* 0x000fc00000000000 */
[----:B------:R-:W-:-:S00]  /*06b0*/  NOP ;  /* 0x0000000000007918 */ /* 0x000fc00000000000 */
[----:B------:R-:W-:-:S00]  /*06c0*/  NOP ;  /* 0x0000000000007918 */ /* 0x000fc00000000000 */
[----:B------:R-:W-:-:S00]  /*06d0*/  NOP ;  /* 0x0000000000007918 */ /* 0x000fc00000000000 */
[----:B------:R-:W-:-:S00]  /*06e0*/  NOP ;  /* 0x0000000000007918 */ /* 0x000fc00000000000 */
[----:B------:R-:W-:-:S00]  /*06f0*/  NOP ;  /* 0x0000000000007918 */ /* 0x000fc00000000000 */
.L_x_1:


//--------------------- .nv.global.init           --------------------------
	.section	.nv.global.init,"aw",@progbits
.nv.global.init:
	.type		_$_str,@object
	.size		_$_str,(.L_0 - _$_str)
_$_str:
        /*0000*/ 	.byte	0x5f, 0x5f, 0x43, 0x55, 0x44, 0x41, 0x5f, 0x46, 0x54, 0x5a, 0x00
.L_0:


//--------------------- .nv.shared.triton_poi_fused_add_convolution_tanh_7 --------------------------
	.section	.nv.shared.triton_poi_fused_add_convolution_tanh_7,"aw",@nobits
	.sectionflags	@""
	.align	16
	.zero		1024


//--------------------- .nv.constant0.triton_poi_fused_add_convolution_tanh_7 --------------------------
	.section	.nv.constant0.triton_poi_fused_add_convolution_tanh_7,"a",@progbits
	.sectionflags	@""
	.align	4
.nv.constant0.triton_poi_fused_add_convolution_tanh_7:
	.zero		568
